//
// Generated by NVIDIA NVVM Compiler
//
// Compiler Build ID: CL-36424714
// Cuda compilation tools, release 13.0, V13.0.88
// Based on NVVM 20.0.0
//

.version 9.0
.target sm_100
.address_size 64

	// .globl	_Z7encryptPcS_S_

.visible .entry _Z7encryptPcS_S_(
	.param .u64 .ptr .align 1 _Z7encryptPcS_S__param_0,
	.param .u64 .ptr .align 1 _Z7encryptPcS_S__param_1,
	.param .u64 .ptr .align 1 _Z7encryptPcS_S__param_2
)
{
	.reg .b16 	%rs<14>;
	.reg .b32 	%r<10>;
	.reg .b64 	%rd<11>;

	ld.param.u64 	%rd1, [_Z7encryptPcS_S__param_0];
	ld.param.u64 	%rd2, [_Z7encryptPcS_S__param_1];
	ld.param.u64 	%rd3, [_Z7encryptPcS_S__param_2];
	cvta.to.global.u64 	%rd4, %rd3;
	cvta.to.global.u64 	%rd5, %rd2;
	cvta.to.global.u64 	%rd6, %rd1;
	mov.u32 	%r1, %ctaid.x;
	mov.u32 	%r2, %ntid.x;
	mov.u32 	%r3, %tid.x;
	mad.lo.s32 	%r4, %r1, %r2, %r3;
	cvt.u64.u32 	%rd7, %r4;
	add.s64 	%rd8, %rd6, %rd7;
	ld.global.u8 	%rs1, [%rd8];
	add.s16 	%rs2, %rs1, -91;
	add.s64 	%rd9, %rd5, %rd7;
	ld.global.u8 	%rs3, [%rd9];
	add.s16 	%rs4, %rs3, -91;
	cvt.u32.u16 	%r5, %rs2;
	cvt.s32.s8 	%r6, %r5;
	cvt.u32.u16 	%r7, %rs4;
	cvt.s32.s8 	%r8, %r7;
	add.s32 	%r9, %r8, %r6;
	cvt.u16.u32 	%rs5, %r9;
	mul.hi.s16 	%rs6, %rs5, -26699;
	add.s16 	%rs7, %rs6, %rs5;
	shr.u16 	%rs8, %rs7, 15;
	shr.u16 	%rs9, %rs7, 4;
	add.s16 	%rs10, %rs9, %rs8;
	mul.lo.s16 	%rs11, %rs10, 27;
	sub.s16 	%rs12, %rs5, %rs11;
	add.s16 	%rs13, %rs12, 91;
	add.s64 	%rd10, %rd4, %rd7;
	st.global.u8 	[%rd10], %rs13;
	ret;

}


// ===== COMPILED SASS (sm_100) =====

	.target	sm_100

	.elftype	@"ET_EXEC"


//--------------------- .note.nv.tkinfo           --------------------------
	.section	.note.nv.tkinfo,"",@"SHT_NOTE"
	.sectionflags	@"SHF_NOTE_NV_TKINFO"
	.tkinfo
        /*0018*/ 	.word	0x00000002
        /*0030*/ 	.string	""
        /*0030*/ 	.string	"ptxas"
        /*0030*/ 	.string	"Cuda compilation tools, release 13.0, V13.0.88"
        /*0030*/ 	.string	"Build cuda_13.0.r13.0/compiler.36424714_0"
        /*0030*/ 	.string	"-arch sm_100 -m 64 "



//--------------------- .note.nv.cuinfo           --------------------------
	.section	.note.nv.cuinfo,"",@"SHT_NOTE"
	.sectionflags	@"SHF_NOTE_NV_CUINFO"
        /*0018*/ 	.short	0x0002
        /*001a*/ 	.short	0x0064
        /*001c*/ 	.short	0x0082
	.zero		2


//--------------------- .nv.info                  --------------------------
	.section	.nv.info,"",@"SHT_CUDA_INFO"
	.align	4


	//----- nvinfo : EIATTR_REGCOUNT
	.align		4
        /*0000*/ 	.byte	0x04, 0x2f
        /*0002*/ 	.short	(.L_1 - .L_0)
	.align		4
.L_0:
        /*0004*/ 	.word	index@(_Z7encryptPcS_S_)
        /*0008*/ 	.word	0x0000000a


	//----- nvinfo : EIATTR_FRAME_SIZE
	.align		4
.L_1:
        /*000c*/ 	.byte	0x04, 0x11
        /*000e*/ 	.short	(.L_3 - .L_2)
	.align		4
.L_2:
        /*0010*/ 	.word	index@(_Z7encryptPcS_S_)
        /*0014*/ 	.word	0x00000000


	//----- nvinfo : EIATTR_MIN_STACK_SIZE
	.align		4
.L_3:
        /*0018*/ 	.byte	0x04, 0x12
        /*001a*/ 	.short	(.L_5 - .L_4)
	.align		4
.L_4:
        /*001c*/ 	.word	index@(_Z7encryptPcS_S_)
        /*0020*/ 	.word	0x00000000
.L_5:


//--------------------- .nv.compat                --------------------------
	.section	.nv.compat,"",@"SHT_CUDA_COMPAT_INFO"
	.align	4
        /*0000*/ 	.byte	0x02, 0x09, 0x00, 0x00, 0x02, 0x02, 0x01, 0x00, 0x02, 0x05, 0x05, 0x00, 0x03, 0x07, 0x01, 0x01
        /*0010*/ 	.byte	0x02, 0x03, 0x00, 0x00, 0x02, 0x06, 0x01, 0x00, 0x04, 0x0b, 0x08, 0x00, 0x09, 0x00, 0x00, 0x00
        /*0020*/ 	.byte	0x00, 0x00, 0x00, 0x00


//--------------------- .nv.info._Z7encryptPcS_S_ --------------------------
	.section	.nv.info._Z7encryptPcS_S_,"",@"SHT_CUDA_INFO"
	.sectionflags	@""
	.align	4


	//----- nvinfo : EIATTR_CUDA_API_VERSION
	.align		4
        /*0000*/ 	.byte	0x04, 0x37
        /*0002*/ 	.short	(.L_7 - .L_6)
.L_6:
        /*0004*/ 	.word	0x00000082


	//----- nvinfo : EIATTR_KPARAM_INFO
	.align		4
.L_7:
        /*0008*/ 	.byte	0x04, 0x17
        /*000a*/ 	.short	(.L_9 - .L_8)
.L_8:
        /*000c*/ 	.word	0x00000000
        /*0010*/ 	.short	0x0002
        /*0012*/ 	.short	0x0010
        /*0014*/ 	.byte	0x00, 0xf5, 0x21, 0x00


	//----- nvinfo : EIATTR_KPARAM_INFO
	.align		4
.L_9:
        /*0018*/ 	.byte	0x04, 0x17
        /*001a*/ 	.short	(.L_11 - .L_10)
.L_10:
        /*001c*/ 	.word	0x00000000
        /*0020*/ 	.short	0x0001
        /*0022*/ 	.short	0x0008
        /*0024*/ 	.byte	0x00, 0xf5, 0x21, 0x00


	//----- nvinfo : EIATTR_KPARAM_INFO
	.align		4
.L_11:
        /*0028*/ 	.byte	0x04, 0x17
        /*002a*/ 	.short	(.L_13 - .L_12)
.L_12:
        /*002c*/ 	.word	0x00000000
        /*0030*/ 	.short	0x0000
        /*0032*/ 	.short	0x0000
        /*0034*/ 	.byte	0x00, 0xf5, 0x21, 0x00


	//----- nvinfo : EIATTR_SPARSE_MMA_MASK
	.align		4
.L_13:
        /*0038*/ 	.byte	0x03, 0x50
        /*003a*/ 	.short	0x0000


	//----- nvinfo : EIATTR_MAXREG_COUNT
	.align		4
        /*003c*/ 	.byte	0x03, 0x1b
        /*003e*/ 	.short	0x00ff


	//----- nvinfo : EIATTR_MERCURY_ISA_VERSION
	.align		4
        /*0040*/ 	.byte	0x03, 0x5f
        /*0042*/ 	.short	0x0101


	//----- nvinfo : EIATTR_VRC_CTA_INIT_COUNT
	.align		4
        /*0044*/ 	.byte	0x02, 0x4a
	.zero		1
	.zero		1


	//----- nvinfo : EIATTR_EXIT_INSTR_OFFSETS
	.align		4
        /*0048*/ 	.byte	0x04, 0x1c
        /*004a*/ 	.short	(.L_15 - .L_14)


	//   ....[0]....
.L_14:
        /*004c*/ 	.word	0x00000230


	//----- nvinfo : EIATTR_CBANK_PARAM_SIZE
	.align		4
.L_15:
        /*0050*/ 	.byte	0x03, 0x19
        /*0052*/ 	.short	0x0018


	//----- nvinfo : EIATTR_PARAM_CBANK
	.align		4
        /*0054*/ 	.byte	0x04, 0x0a
        /*0056*/ 	.short	(.L_17 - .L_16)
	.align		4
.L_16:
        /*0058*/ 	.word	index@(.nv.constant0._Z7encryptPcS_S_)
        /*005c*/ 	.short	0x0380
        /*005e*/ 	.short	0x0018


	//----- nvinfo : EIATTR_SW_WAR
	.align		4
.L_17:
        /*0060*/ 	.byte	0x04, 0x36
        /*0062*/ 	.short	(.L_19 - .L_18)
.L_18:
        /*0064*/ 	.word	0x00000008
.L_19:


//--------------------- .nv.callgraph             --------------------------
	.section	.nv.callgraph,"",@"SHT_CUDA_CALLGRAPH"
	.align	4
	.sectionentsize	8
	.align		4
        /*0000*/ 	.word	0x00000000
	.align		4
        /*0004*/ 	.word	0xffffffff
	.align		4
        /*0008*/ 	.word	0x00000000
	.align		4
        /*000c*/ 	.word	0xfffffffe
	.align		4
        /*0010*/ 	.word	0x00000000
	.align		4
        /*0014*/ 	.word	0xfffffffd
	.align		4
        /*0018*/ 	.word	0x00000000
	.align		4
        /*001c*/ 	.word	0xfffffffc


//--------------------- .text._Z7encryptPcS_S_    --------------------------
	.section	.text._Z7encryptPcS_S_,"ax",@progbits
	.align	128
        .global         _Z7encryptPcS_S_
        .type           _Z7encryptPcS_S_,@function
        .size           _Z7encryptPcS_S_,(.L_x_1 - _Z7encryptPcS_S_)
        .other          _Z7encryptPcS_S_,@"STO_CUDA_ENTRY STV_DEFAULT"
_Z7encryptPcS_S_:
.text._Z7encryptPcS_S_:
[----:B------:R-:W-:Y:S01]  /*0000*/  LDC R1, c[0x0][0x37c] ;  /* 0x0000df00ff017b82 */ /* 0x000fe20000000800 */
[----:B------:R-:W0:Y:S07]  /*0010*/  S2R R3, SR_TID.X ;  /* 0x0000000000037919 */ /* 0x000e2e0000002100 */
[----:B------:R-:W0:Y:S01]  /*0020*/  S2UR UR6, SR_CTAID.X ;  /* 0x00000000000679c3 */ /* 0x000e220000002500 */
[----:B------:R-:W1:Y:S01]  /*0030*/  LDCU.128 UR8, c[0x0][0x380] ;  /* 0x00007000ff0877ac */ /* 0x000e620008000c00 */
[----:B------:R-:W2:Y:S06]  /*0040*/  LDCU.64 UR4, c[0x0][0x358] ;  /* 0x00006b00ff0477ac */ /* 0x000eac0008000a00 */
[----:B------:R-:W0:Y:S02]  /*0050*/  LDC R0, c[0x0][0x360] ;  /* 0x0000d800ff007b82 */ /* 0x000e240000000800 */
[----:B0-----:R-:W-:Y:S01]  /*0060*/  IMAD R0, R0, UR6, R3 ;  /* 0x0000000600007c24 */ /* 0x001fe2000f8e0203 */
[----:B------:R-:W0:Y:S04]  /*0070*/  LDCU.64 UR6, c[0x0][0x390] ;  /* 0x00007200ff0677ac */ /* 0x000e280008000a00 */
[----:B-1----:R-:W-:-:S02]  /*0080*/  IADD3 R2, P0, PT, R0, UR8, RZ ;  /* 0x0000000800027c10 */ /* 0x002fc4000ff1e0ff */
[----:B------:R-:W-:-:S03]  /*0090*/  IADD3 R4, P1, PT, R0, UR10, RZ ;  /* 0x0000000a00047c10 */ /* 0x000fc6000ff3e0ff */
[----:B------:R-:W-:Y:S02]  /*00a0*/  IMAD.X R3, RZ, RZ, UR9, P0 ;  /* 0x00000009ff037e24 */ /* 0x000fe400080e06ff */
[----:B------:R-:W-:-:S03]  /*00b0*/  IMAD.X R5, RZ, RZ, UR11, P1 ;  /* 0x0000000bff057e24 */ /* 0x000fc600088e06ff */
[----:B--2---:R-:W2:Y:S04]  /*00c0*/  LDG.E.U8 R2, desc[UR4][R2.64] ;  /* 0x0000000402027981 */ /* 0x004ea8000c1e1100 */
[----:B------:R-:W3:Y:S01]  /*00d0*/  LDG.E.U8 R4, desc[UR4][R4.64] ;  /* 0x0000000404047981 */ /* 0x000ee2000c1e1100 */
[----:B--2---:R-:W-:Y:S02]  /*00e0*/  VIADD R6, R2, 0xffffffa5 ;  /* 0xffffffa502067836 */ /* 0x004fe40000000000 */
[----:B---3--:R-:W-:-:S03]  /*00f0*/  VIADD R7, R4, 0xffffffa5 ;  /* 0xffffffa504077836 */ /* 0x008fc60000000000 */
[----:B------:R-:W-:Y:S02]  /*0100*/  LOP3.LUT R6, R6, 0xffff, RZ, 0xc0, !PT ;  /* 0x0000ffff06067812 */ /* 0x000fe400078ec0ff */
[----:B------:R-:W-:Y:S02]  /*0110*/  LOP3.LUT R7, R7, 0xffff, RZ, 0xc0, !PT ;  /* 0x0000ffff07077812 */ /* 0x000fe400078ec0ff */
[----:B------:R-:W-:Y:S02]  /*0120*/  PRMT R6, R6, 0x8880, RZ ;  /* 0x0000888006067816 */ /* 0x000fe400000000ff */
[----:B------:R-:W-:-:S05]  /*0130*/  PRMT R7, R7, 0x8880, RZ ;  /* 0x0000888007077816 */ /* 0x000fca00000000ff */
[----:B------:R-:W-:-:S05]  /*0140*/  IMAD.IADD R6, R6, 0x1, R7 ;  /* 0x0000000106067824 */ /* 0x000fca00078e0207 */
[----:B------:R-:W-:-:S05]  /*0150*/  PRMT R2, R6, 0x9910, RZ ;  /* 0x0000991006027816 */ /* 0x000fca00000000ff */
[----:B------:R-:W-:-:S05]  /*0160*/  IMAD R3, R2, -0x684b, RZ ;  /* 0xffff97b502037824 */ /* 0x000fca00078e02ff */
[----:B------:R-:W-:-:S04]  /*0170*/  LEA.HI.SX32 R2, R3, R6, 0x10 ;  /* 0x0000000603027211 */ /* 0x000fc800078f82ff */
[----:B------:R-:W-:-:S04]  /*0180*/  LOP3.LUT R3, R2, 0xffff, RZ, 0xc0, !PT ;  /* 0x0000ffff02037812 */ /* 0x000fc800078ec0ff */
[----:B------:R-:W-:-:S04]  /*0190*/  SHF.R.U32.HI R2, RZ, 0xf, R3 ;  /* 0x0000000fff027819 */ /* 0x000fc80000011603 */
[----:B------:R-:W-:-:S04]  /*01a0*/  LEA.HI R2, R3, R2, RZ, 0x1c ;  /* 0x0000000203027211 */ /* 0x000fc800078fe0ff */
[----:B------:R-:W-:-:S05]  /*01b0*/  PRMT R2, R2, 0x9910, RZ ;  /* 0x0000991002027816 */ /* 0x000fca00000000ff */
[----:B------:R-:W-:-:S04]  /*01c0*/  IMAD R2, R2, 0x1b, RZ ;  /* 0x0000001b02027824 */ /* 0x000fc800078e02ff */
[----:B------:R-:W-:Y:S01]  /*01d0*/  IMAD.MOV R5, RZ, RZ, -R2 ;  /* 0x000000ffff057224 */ /* 0x000fe200078e0a02 */
[----:B0-----:R-:W-:-:S04]  /*01e0*/  IADD3 R2, P0, PT, R0, UR6, RZ ;  /* 0x0000000600027c10 */ /* 0x001fc8000ff1e0ff */
[----:B------:R-:W-:Y:S01]  /*01f0*/  PRMT R5, R5, 0x7710, RZ ;  /* 0x0000771005057816 */ /* 0x000fe200000000ff */
[----:B------:R-:W-:-:S03]  /*0200*/  IMAD.X R3, RZ, RZ, UR7, P0 ;  /* 0x00000007ff037e24 */ /* 0x000fc600080e06ff */
[----:B------:R-:W-:-:S05]  /*0210*/  IADD3 R5, PT, PT, R6, 0x5b, R5 ;  /* 0x0000005b06057810 */ /* 0x000fca0007ffe005 */
[----:B------:R-:W-:Y:S01]  /*0220*/  STG.E.U8 desc[UR4][R2.64], R5 ;  /* 0x0000000502007986 */ /* 0x000fe2000c101104 */
[----:B------:R-:W-:Y:S05]  /*0230*/  EXIT ;  /* 0x000000000000794d */ /* 0x000fea0003800000 */
.L_x_0:
[----:B------:R-:W-:-:S00]  /*0240*/  BRA `(.L_x_0) ;  /* 0xfffffffc00fc7947 */ /* 0x000fc0000383ffff */
[----:B------:R-:W-:-:S00]  /*0250*/  NOP ;  /* 0x0000000000007918 */ /* 0x000fc00000000000 */
        /* <DEDUP_REMOVED lines=10> */
.L_x_1:


//--------------------- .nv.shared.reserved.0     --------------------------
	.section	.nv.shared.reserved.0,"aw",@nobits
	.weak		__nv_reservedSMEM_offset_0_alias
	.size		__nv_reservedSMEM_offset_0_alias, 0, 64
	.other		__nv_reservedSMEM_offset_0_alias,@"STO_CUDA_RESERVED_SHARED STV_DEFAULT"
__nv_reservedSMEM_offset_0_alias:
	.zero		0
	.zero		64


//--------------------- .nv.constant0._Z7encryptPcS_S_ --------------------------
	.section	.nv.constant0._Z7encryptPcS_S_,"a",@progbits
	.sectionflags	@""
	.align	4
.nv.constant0._Z7encryptPcS_S_:
	.zero		920


//--------------------- SYMBOLS --------------------------

	.type		.nv.reservedSmem.offset0,@object
	.size		.nv.reservedSmem.offset0,0x4
